//
// Generated by NVIDIA NVVM Compiler
//
// Compiler Build ID: CL-36424714
// Cuda compilation tools, release 13.0, V13.0.88
// Based on NVVM 20.0.0
//

.version 9.0
.target sm_100
.address_size 64

	// .globl	_Z14knapsackKernelPiS_S_S_

.visible .entry _Z14knapsackKernelPiS_S_S_(
	.param .u64 .ptr .align 1 _Z14knapsackKernelPiS_S_S__param_0,
	.param .u64 .ptr .align 1 _Z14knapsackKernelPiS_S_S__param_1,
	.param .u64 .ptr .align 1 _Z14knapsackKernelPiS_S_S__param_2,
	.param .u64 .ptr .align 1 _Z14knapsackKernelPiS_S_S__param_3
)
{
	.reg .pred 	%p<7>;
	.reg .b32 	%r<49>;
	.reg .b64 	%rd<28>;

	ld.param.u64 	%rd11, [_Z14knapsackKernelPiS_S_S__param_0];
	ld.param.u64 	%rd12, [_Z14knapsackKernelPiS_S_S__param_1];
	ld.param.u64 	%rd13, [_Z14knapsackKernelPiS_S_S__param_2];
	ld.param.u64 	%rd14, [_Z14knapsackKernelPiS_S_S__param_3];
	mov.u32 	%r20, %ctaid.x;
	mov.u32 	%r21, %ntid.x;
	mov.u32 	%r22, %tid.x;
	mad.lo.s32 	%r1, %r20, %r21, %r22;
	setp.gt.s32 	%p1, %r1, 50;
	@%p1 bra 	$L__BB0_15;
	cvta.to.global.u64 	%rd1, %rd14;
	cvta.to.global.u64 	%rd2, %rd13;
	mul.wide.s32 	%rd15, %r1, 4;
	add.s64 	%rd3, %rd1, %rd15;
	add.s64 	%rd4, %rd2, %rd15;
	cvta.to.global.u64 	%rd16, %rd11;
	add.s64 	%rd27, %rd16, 8;
	cvta.to.global.u64 	%rd17, %rd12;
	add.s64 	%rd26, %rd17, 8;
	mov.b32 	%r44, 0;
$L__BB0_2:
	ld.global.u32 	%r3, [%rd27+-8];
	setp.lt.s32 	%p2, %r1, %r3;
	@%p2 bra 	$L__BB0_4;
	ld.global.u32 	%r24, [%rd4];
	sub.s32 	%r25, %r1, %r3;
	mul.wide.s32 	%rd18, %r25, 4;
	add.s64 	%rd19, %rd2, %rd18;
	ld.global.u32 	%r26, [%rd19];
	ld.global.u32 	%r27, [%rd26+-8];
	add.s32 	%r28, %r27, %r26;
	max.s32 	%r45, %r24, %r28;
	bra.uni 	$L__BB0_5;
$L__BB0_4:
	ld.global.u32 	%r45, [%rd4];
$L__BB0_5:
	st.global.u32 	[%rd3], %r45;
	bar.sync 	0;
	ld.global.u32 	%r7, [%rd27+-4];
	setp.lt.s32 	%p3, %r1, %r7;
	@%p3 bra 	$L__BB0_7;
	ld.global.u32 	%r29, [%rd3];
	sub.s32 	%r30, %r1, %r7;
	mul.wide.s32 	%rd20, %r30, 4;
	add.s64 	%rd21, %rd1, %rd20;
	ld.global.u32 	%r31, [%rd21];
	ld.global.u32 	%r32, [%rd26+-4];
	add.s32 	%r33, %r32, %r31;
	max.s32 	%r46, %r29, %r33;
	bra.uni 	$L__BB0_8;
$L__BB0_7:
	ld.global.u32 	%r46, [%rd3];
$L__BB0_8:
	st.global.u32 	[%rd4], %r46;
	bar.sync 	0;
	ld.global.u32 	%r11, [%rd27];
	setp.lt.s32 	%p4, %r1, %r11;
	@%p4 bra 	$L__BB0_10;
	ld.global.u32 	%r34, [%rd4];
	sub.s32 	%r35, %r1, %r11;
	mul.wide.s32 	%rd22, %r35, 4;
	add.s64 	%rd23, %rd2, %rd22;
	ld.global.u32 	%r36, [%rd23];
	ld.global.u32 	%r37, [%rd26];
	add.s32 	%r38, %r37, %r36;
	max.s32 	%r47, %r34, %r38;
	bra.uni 	$L__BB0_11;
$L__BB0_10:
	ld.global.u32 	%r47, [%rd4];
$L__BB0_11:
	st.global.u32 	[%rd3], %r47;
	bar.sync 	0;
	ld.global.u32 	%r15, [%rd27+4];
	setp.lt.s32 	%p5, %r1, %r15;
	@%p5 bra 	$L__BB0_13;
	ld.global.u32 	%r39, [%rd3];
	sub.s32 	%r40, %r1, %r15;
	mul.wide.s32 	%rd24, %r40, 4;
	add.s64 	%rd25, %rd1, %rd24;
	ld.global.u32 	%r41, [%rd25];
	ld.global.u32 	%r42, [%rd26+4];
	add.s32 	%r43, %r42, %r41;
	max.s32 	%r48, %r39, %r43;
	bra.uni 	$L__BB0_14;
$L__BB0_13:
	ld.global.u32 	%r48, [%rd3];
$L__BB0_14:
	st.global.u32 	[%rd4], %r48;
	bar.sync 	0;
	add.s32 	%r44, %r44, 4;
	add.s64 	%rd27, %rd27, 16;
	add.s64 	%rd26, %rd26, 16;
	setp.ne.s32 	%p6, %r44, 1024;
	@%p6 bra 	$L__BB0_2;
$L__BB0_15:
	ret;

}


// ===== COMPILED SASS (sm_100) =====

	.target	sm_100

	.elftype	@"ET_EXEC"


//--------------------- .note.nv.tkinfo           --------------------------
	.section	.note.nv.tkinfo,"",@"SHT_NOTE"
	.sectionflags	@"SHF_NOTE_NV_TKINFO"
	.tkinfo
        /*0018*/ 	.word	0x00000002
        /*0030*/ 	.string	""
        /*0030*/ 	.string	"ptxas"
        /*0030*/ 	.string	"Cuda compilation tools, release 13.0, V13.0.88"
        /*0030*/ 	.string	"Build cuda_13.0.r13.0/compiler.36424714_0"
        /*0030*/ 	.string	"-arch sm_100 -m 64 "



//--------------------- .note.nv.cuinfo           --------------------------
	.section	.note.nv.cuinfo,"",@"SHT_NOTE"
	.sectionflags	@"SHF_NOTE_NV_CUINFO"
        /*0018*/ 	.short	0x0002
        /*001a*/ 	.short	0x0064
        /*001c*/ 	.short	0x0082
	.zero		2


//--------------------- .nv.info                  --------------------------
	.section	.nv.info,"",@"SHT_CUDA_INFO"
	.align	4


	//----- nvinfo : EIATTR_REGCOUNT
	.align		4
        /*0000*/ 	.byte	0x04, 0x2f
        /*0002*/ 	.short	(.L_1 - .L_0)
	.align		4
.L_0:
        /*0004*/ 	.word	index@(_Z14knapsackKernelPiS_S_S_)
        /*0008*/ 	.word	0x00000014


	//----- nvinfo : EIATTR_FRAME_SIZE
	.align		4
.L_1:
        /*000c*/ 	.byte	0x04, 0x11
        /*000e*/ 	.short	(.L_3 - .L_2)
	.align		4
.L_2:
        /*0010*/ 	.word	index@(_Z14knapsackKernelPiS_S_S_)
        /*0014*/ 	.word	0x00000000


	//----- nvinfo : EIATTR_MIN_STACK_SIZE
	.align		4
.L_3:
        /*0018*/ 	.byte	0x04, 0x12
        /*001a*/ 	.short	(.L_5 - .L_4)
	.align		4
.L_4:
        /*001c*/ 	.word	index@(_Z14knapsackKernelPiS_S_S_)
        /*0020*/ 	.word	0x00000000
.L_5:


//--------------------- .nv.compat                --------------------------
	.section	.nv.compat,"",@"SHT_CUDA_COMPAT_INFO"
	.align	4
        /*0000*/ 	.byte	0x02, 0x09, 0x00, 0x00, 0x02, 0x02, 0x01, 0x00, 0x02, 0x05, 0x05, 0x00, 0x03, 0x07, 0x01, 0x01
        /*0010*/ 	.byte	0x02, 0x03, 0x00, 0x00, 0x02, 0x06, 0x01, 0x00, 0x04, 0x0b, 0x08, 0x00, 0x09, 0x00, 0x00, 0x00
        /*0020*/ 	.byte	0x00, 0x00, 0x00, 0x00


//--------------------- .nv.info._Z14knapsackKernelPiS_S_S_ --------------------------
	.section	.nv.info._Z14knapsackKernelPiS_S_S_,"",@"SHT_CUDA_INFO"
	.sectionflags	@""
	.align	4


	//----- nvinfo : EIATTR_CUDA_API_VERSION
	.align		4
        /*0000*/ 	.byte	0x04, 0x37
        /*0002*/ 	.short	(.L_7 - .L_6)
.L_6:
        /*0004*/ 	.word	0x00000082


	//----- nvinfo : EIATTR_KPARAM_INFO
	.align		4
.L_7:
        /*0008*/ 	.byte	0x04, 0x17
        /*000a*/ 	.short	(.L_9 - .L_8)
.L_8:
        /*000c*/ 	.word	0x00000000
        /*0010*/ 	.short	0x0003
        /*0012*/ 	.short	0x0018
        /*0014*/ 	.byte	0x00, 0xf5, 0x21, 0x00


	//----- nvinfo : EIATTR_KPARAM_INFO
	.align		4
.L_9:
        /*0018*/ 	.byte	0x04, 0x17
        /*001a*/ 	.short	(.L_11 - .L_10)
.L_10:
        /*001c*/ 	.word	0x00000000
        /*0020*/ 	.short	0x0002
        /*0022*/ 	.short	0x0010
        /*0024*/ 	.byte	0x00, 0xf5, 0x21, 0x00


	//----- nvinfo : EIATTR_KPARAM_INFO
	.align		4
.L_11:
        /*0028*/ 	.byte	0x04, 0x17
        /*002a*/ 	.short	(.L_13 - .L_12)
.L_12:
        /*002c*/ 	.word	0x00000000
        /*0030*/ 	.short	0x0001
        /*0032*/ 	.short	0x0008
        /*0034*/ 	.byte	0x00, 0xf5, 0x21, 0x00


	//----- nvinfo : EIATTR_KPARAM_INFO
	.align		4
.L_13:
        /*0038*/ 	.byte	0x04, 0x17
        /*003a*/ 	.short	(.L_15 - .L_14)
.L_14:
        /*003c*/ 	.word	0x00000000
        /*0040*/ 	.short	0x0000
        /*0042*/ 	.short	0x0000
        /*0044*/ 	.byte	0x00, 0xf5, 0x21, 0x00


	//----- nvinfo : EIATTR_SPARSE_MMA_MASK
	.align		4
.L_15:
        /*0048*/ 	.byte	0x03, 0x50
        /*004a*/ 	.short	0x0000


	//----- nvinfo : EIATTR_MAXREG_COUNT
	.align		4
        /*004c*/ 	.byte	0x03, 0x1b
        /*004e*/ 	.short	0x00ff


	//----- nvinfo : EIATTR_NUM_BARRIERS
	.align		4
        /*0050*/ 	.byte	0x02, 0x4c
        /*0052*/ 	.byte	0x01
	.zero		1


	//----- nvinfo : EIATTR_MERCURY_ISA_VERSION
	.align		4
        /*0054*/ 	.byte	0x03, 0x5f
        /*0056*/ 	.short	0x0101


	//----- nvinfo : EIATTR_VRC_CTA_INIT_COUNT
	.align		4
        /*0058*/ 	.byte	0x02, 0x4a
	.zero		1
	.zero		1


	//----- nvinfo : EIATTR_EXIT_INSTR_OFFSETS
	.align		4
        /*005c*/ 	.byte	0x04, 0x1c
        /*005e*/ 	.short	(.L_17 - .L_16)


	//   ....[0]....
.L_16:
        /*0060*/ 	.word	0x00000060


	//   ....[1]....
        /*0064*/ 	.word	0x000004d0


	//----- nvinfo : EIATTR_CBANK_PARAM_SIZE
	.align		4
.L_17:
        /*0068*/ 	.byte	0x03, 0x19
        /*006a*/ 	.short	0x0020


	//----- nvinfo : EIATTR_PARAM_CBANK
	.align		4
        /*006c*/ 	.byte	0x04, 0x0a
        /*006e*/ 	.short	(.L_19 - .L_18)
	.align		4
.L_18:
        /*0070*/ 	.word	index@(.nv.constant0._Z14knapsackKernelPiS_S_S_)
        /*0074*/ 	.short	0x0380
        /*0076*/ 	.short	0x0020


	//----- nvinfo : EIATTR_SW_WAR
	.align		4
.L_19:
        /*0078*/ 	.byte	0x04, 0x36
        /*007a*/ 	.short	(.L_21 - .L_20)
.L_20:
        /*007c*/ 	.word	0x00000008
.L_21:


//--------------------- .nv.callgraph             --------------------------
	.section	.nv.callgraph,"",@"SHT_CUDA_CALLGRAPH"
	.align	4
	.sectionentsize	8
	.align		4
        /*0000*/ 	.word	0x00000000
	.align		4
        /*0004*/ 	.word	0xffffffff
	.align		4
        /*0008*/ 	.word	0x00000000
	.align		4
        /*000c*/ 	.word	0xfffffffe
	.align		4
        /*0010*/ 	.word	0x00000000
	.align		4
        /*0014*/ 	.word	0xfffffffd
	.align		4
        /*0018*/ 	.word	0x00000000
	.align		4
        /*001c*/ 	.word	0xfffffffc


//--------------------- .text._Z14knapsackKernelPiS_S_S_ --------------------------
	.section	.text._Z14knapsackKernelPiS_S_S_,"ax",@progbits
	.align	128
        .global         _Z14knapsackKernelPiS_S_S_
        .type           _Z14knapsackKernelPiS_S_S_,@function
        .size           _Z14knapsackKernelPiS_S_S_,(.L_x_2 - _Z14knapsackKernelPiS_S_S_)
        .other          _Z14knapsackKernelPiS_S_S_,@"STO_CUDA_ENTRY STV_DEFAULT"
_Z14knapsackKernelPiS_S_S_:
.text._Z14knapsackKernelPiS_S_S_:
[----:B------:R-:W-:Y:S01]  /*0000*/  LDC R1, c[0x0][0x37c] ;  /* 0x0000df00ff017b82 */ /* 0x000fe20000000800 */
[----:B------:R-:W0:Y:S07]  /*0010*/  S2R R3, SR_TID.X ;  /* 0x0000000000037919 */ /* 0x000e2e0000002100 */
[----:B------:R-:W0:Y:S08]  /*0020*/  S2UR UR4, SR_CTAID.X ;  /* 0x00000000000479c3 */ /* 0x000e300000002500 */
[----:B------:R-:W0:Y:S02]  /*0030*/  LDC R0, c[0x0][0x360] ;  /* 0x0000d800ff007b82 */ /* 0x000e240000000800 */
[----:B0-----:R-:W-:-:S05]  /*0040*/  IMAD R0, R0, UR4, R3 ;  /* 0x0000000400007c24 */ /* 0x001fca000f8e0203 */
[----:B------:R-:W-:-:S13]  /*0050*/  ISETP.GT.AND P0, PT, R0, 0x32, PT ;  /* 0x000000320000780c */ /* 0x000fda0003f04270 */
[----:B------:R-:W-:Y:S05]  /*0060*/  @P0 EXIT ;  /* 0x000000000000094d */ /* 0x000fea0003800000 */
[----:B------:R-:W0:Y:S01]  /*0070*/  LDCU.128 UR8, c[0x0][0x380] ;  /* 0x00007000ff0877ac */ /* 0x000e220008000c00 */
[----:B------:R-:W1:Y:S01]  /*0080*/  LDC.64 R2, c[0x0][0x398] ;  /* 0x0000e600ff027b82 */ /* 0x000e620000000a00 */
[----:B------:R-:W2:Y:S07]  /*0090*/  LDCU.64 UR12, c[0x0][0x358] ;  /* 0x00006b00ff0c77ac */ /* 0x000eae0008000a00 */
[----:B------:R-:W3:Y:S01]  /*00a0*/  LDC.64 R4, c[0x0][0x390] ;  /* 0x0000e400ff047b82 */ /* 0x000ee20000000a00 */
[----:B0-----:R-:W-:-:S02]  /*00b0*/  UIADD3 UR6, UP0, UPT, UR8, 0x8, URZ ;  /* 0x0000000808067890 */ /* 0x001fc4000ff1e0ff */
[----:B------:R-:W-:Y:S02]  /*00c0*/  UIADD3 UR4, UP1, UPT, UR10, 0x8, URZ ;  /* 0x000000080a047890 */ /* 0x000fe4000ff3e0ff */
[----:B------:R-:W-:Y:S02]  /*00d0*/  UIADD3.X UR7, UPT, UPT, URZ, UR9, URZ, UP0, !UPT ;  /* 0x00000009ff077290 */ /* 0x000fe400087fe4ff */
[----:B------:R-:W-:Y:S01]  /*00e0*/  UIADD3.X UR5, UPT, UPT, URZ, UR11, URZ, UP1, !UPT ;  /* 0x0000000bff057290 */ /* 0x000fe20008ffe4ff */
[----:B-1----:R-:W-:-:S03]  /*00f0*/  IMAD.WIDE R2, R0, 0x4, R2 ;  /* 0x0000000400027825 */ /* 0x002fc600078e0202 */
[----:B------:R-:W-:Y:S01]  /*0100*/  MOV R7, UR7 ;  /* 0x0000000700077c02 */ /* 0x000fe20008000f00 */
[----:B------:R-:W-:Y:S02]  /*0110*/  IMAD.U32 R6, RZ, RZ, UR6 ;  /* 0x00000006ff067e24 */ /* 0x000fe4000f8e00ff */
[----:B------:R-:W-:Y:S02]  /*0120*/  IMAD.U32 R15, RZ, RZ, UR5 ;  /* 0x00000005ff0f7e24 */ /* 0x000fe4000f8e00ff */
[----:B---3--:R-:W-:-:S04]  /*0130*/  IMAD.WIDE R4, R0, 0x4, R4 ;  /* 0x0000000400047825 */ /* 0x008fc800078e0204 */
[----:B------:R-:W-:Y:S01]  /*0140*/  IMAD.U32 R8, RZ, RZ, UR4 ;  /* 0x00000004ff087e24 */ /* 0x000fe2000f8e00ff */
[----:B--2---:R-:W-:-:S06]  /*0150*/  UMOV UR4, URZ ;  /* 0x000000ff00047c82 */ /* 0x004fcc0008000000 */
.L_x_0:
[----:B------:R-:W2:Y:S02]  /*0160*/  LDG.E R9, desc[UR12][R6.64+-0x8] ;  /* 0xfffff80c06097981 */ /* 0x000ea4000c1e1900 */
[----:B--2---:R-:W-:-:S13]  /*0170*/  ISETP.GE.AND P0, PT, R0, R9, PT ;  /* 0x000000090000720c */ /* 0x004fda0003f06270 */
[----:B0-----:R-:W0:Y:S01]  /*0180*/  @P0 LDC.64 R10, c[0x0][0x390] ;  /* 0x0000e400ff0a0b82 */ /* 0x001e220000000a00 */
[----:B------:R-:W-:-:S05]  /*0190*/  @P0 IADD3 R9, PT, PT, R0, -R9, RZ ;  /* 0x8000000900090210 */ /* 0x000fca0007ffe0ff */
[----:B0-----:R-:W-:-:S04]  /*01a0*/  @P0 IMAD.WIDE R10, R9, 0x4, R10 ;  /* 0x00000004090a0825 */ /* 0x001fc800078e020a */
[----:B------:R-:W-:Y:S02]  /*01b0*/  IMAD.MOV.U32 R9, RZ, RZ, R15 ;  /* 0x000000ffff097224 */ /* 0x000fe400078e000f */
[----:B------:R-:W2:Y:S04]  /*01c0*/  LDG.E R15, desc[UR12][R4.64] ;  /* 0x0000000c040f7981 */ /* 0x000ea8000c1e1900 */
[----:B------:R-:W2:Y:S04]  /*01d0*/  @P0 LDG.E R13, desc[UR12][R8.64+-0x8] ;  /* 0xfffff80c080d0981 */ /* 0x000ea8000c1e1900 */
[----:B------:R-:W2:Y:S02]  /*01e0*/  @P0 LDG.E R10, desc[UR12][R10.64] ;  /* 0x0000000c0a0a0981 */ /* 0x000ea4000c1e1900 */
[----:B--2---:R-:W-:-:S05]  /*01f0*/  @P0 VIADDMNMX R15, R13, R10, R15, !PT ;  /* 0x0000000a0d0f0246 */ /* 0x004fca000780010f */
[----:B------:R0:W-:Y:S01]  /*0200*/  STG.E desc[UR12][R2.64], R15 ;  /* 0x0000000f02007986 */ /* 0x0001e2000c10190c */
[----:B------:R-:W-:Y:S06]  /*0210*/  BAR.SYNC.DEFER_BLOCKING 0x0 ;  /* 0x0000000000007b1d */ /* 0x000fec0000010000 */
[----:B------:R-:W2:Y:S02]  /*0220*/  LDG.E R17, desc[UR12][R6.64+-0x4] ;  /* 0xfffffc0c06117981 */ /* 0x000ea4000c1e1900 */
[----:B--2---:R-:W-:-:S13]  /*0230*/  ISETP.GE.AND P0, PT, R0, R17, PT ;  /* 0x000000110000720c */ /* 0x004fda0003f06270 */
[----:B------:R-:W1:Y:S01]  /*0240*/  @P0 LDC.64 R12, c[0x0][0x398] ;  /* 0x0000e600ff0c0b82 */ /* 0x000e620000000a00 */
[----:B------:R-:W-:Y:S01]  /*0250*/  @P0 IADD3 R17, PT, PT, R0, -R17, RZ ;  /* 0x8000001100110210 */ /* 0x000fe20007ffe0ff */
[----:B------:R-:W2:Y:S04]  /*0260*/  @P0 LDG.E R14, desc[UR12][R2.64] ;  /* 0x0000000c020e0981 */ /* 0x000ea8000c1e1900 */
[----:B------:R-:W2:Y:S01]  /*0270*/  @P0 LDG.E R16, desc[UR12][R8.64+-0x4] ;  /* 0xfffffc0c08100981 */ /* 0x000ea2000c1e1900 */
[----:B-1----:R-:W-:-:S06]  /*0280*/  @P0 IMAD.WIDE R12, R17, 0x4, R12 ;  /* 0x00000004110c0825 */ /* 0x002fcc00078e020c */
[----:B------:R-:W2:Y:S02]  /*0290*/  @P0 LDG.E R13, desc[UR12][R12.64] ;  /* 0x0000000c0c0d0981 */ /* 0x000ea4000c1e1900 */
[----:B--2---:R-:W-:-:S06]  /*02a0*/  @P0 VIADDMNMX R17, R16, R13, R14, !PT ;  /* 0x0000000d10110246 */ /* 0x004fcc000780010e */
[----:B------:R-:W2:Y:S04]  /*02b0*/  @!P0 LDG.E R17, desc[UR12][R2.64] ;  /* 0x0000000c02118981 */ /* 0x000ea8000c1e1900 */
[----:B--2---:R1:W-:Y:S01]  /*02c0*/  STG.E desc[UR12][R4.64], R17 ;  /* 0x0000001104007986 */ /* 0x0043e2000c10190c */
[----:B------:R-:W-:Y:S06]  /*02d0*/  BAR.SYNC.DEFER_BLOCKING 0x0 ;  /* 0x0000000000007b1d */ /* 0x000fec0000010000 */
[----:B0-----:R-:W2:Y:S02]  /*02e0*/  LDG.E R15, desc[UR12][R6.64] ;  /* 0x0000000c060f7981 */ /* 0x001ea4000c1e1900 */
[----:B--2---:R-:W-:-:S13]  /*02f0*/  ISETP.GE.AND P0, PT, R0, R15, PT ;  /* 0x0000000f0000720c */ /* 0x004fda0003f06270 */
[----:B------:R-:W0:Y:S01]  /*0300*/  @P0 LDC.64 R10, c[0x0][0x390] ;  /* 0x0000e400ff0a0b82 */ /* 0x000e220000000a00 */
[----:B------:R-:W-:Y:S01]  /*0310*/  @P0 IMAD.IADD R15, R0, 0x1, -R15 ;  /* 0x00000001000f0824 */ /* 0x000fe200078e0a0f */
[----:B------:R-:W2:Y:S04]  /*0320*/  @P0 LDG.E R14, desc[UR12][R4.64] ;  /* 0x0000000c040e0981 */ /* 0x000ea8000c1e1900 */
[----:B------:R-:W2:Y:S01]  /*0330*/  @P0 LDG.E R12, desc[UR12][R8.64] ;  /* 0x0000000c080c0981 */ /* 0x000ea2000c1e1900 */
[----:B0-----:R-:W-:-:S06]  /*0340*/  @P0 IMAD.WIDE R10, R15, 0x4, R10 ;  /* 0x000000040f0a0825 */ /* 0x001fcc00078e020a */
[----:B------:R-:W2:Y:S02]  /*0350*/  @P0 LDG.E R11, desc[UR12][R10.64] ;  /* 0x0000000c0a0b0981 */ /* 0x000ea4000c1e1900 */
[----:B--2---:R-:W-:-:S06]  /*0360*/  @P0 VIADDMNMX R15, R12, R11, R14, !PT ;  /* 0x0000000b0c0f0246 */ /* 0x004fcc000780010e */
[----:B------:R-:W2:Y:S04]  /*0370*/  @!P0 LDG.E R15, desc[UR12][R4.64] ;  /* 0x0000000c040f8981 */ /* 0x000ea8000c1e1900 */
[----:B--2---:R0:W-:Y:S01]  /*0380*/  STG.E desc[UR12][R2.64], R15 ;  /* 0x0000000f02007986 */ /* 0x0041e2000c10190c */
[----:B------:R-:W-:Y:S06]  /*0390*/  BAR.SYNC.DEFER_BLOCKING 0x0 ;  /* 0x0000000000007b1d */ /* 0x000fec0000010000 */
[----:B-1----:R-:W2:Y:S02]  /*03a0*/  LDG.E R17, desc[UR12][R6.64+0x4] ;  /* 0x0000040c06117981 */ /* 0x002ea4000c1e1900 */
        /* <DEDUP_REMOVED lines=8> */
[----:B------:R-:W2:Y:S01]  /*0430*/  @!P0 LDG.E R11, desc[UR12][R2.64] ;  /* 0x0000000c020b8981 */ /* 0x000ea2000c1e1900 */
[----:B------:R-:W-:-:S04]  /*0440*/  UIADD3 UR4, UPT, UPT, UR4, 0x4, URZ ;  /* 0x0000000404047890 */ /* 0x000fc8000fffe0ff */
[----:B------:R-:W-:Y:S01]  /*0450*/  UISETP.NE.AND UP0, UPT, UR4, 0x400, UPT ;  /* 0x000004000400788c */ /* 0x000fe2000bf05270 */
[----:B------:R-:W-:Y:S02]  /*0460*/  IADD3 R6, P0, PT, R6, 0x10, RZ ;  /* 0x0000001006067810 */ /* 0x000fe40007f1e0ff */
[----:B------:R-:W-:-:S03]  /*0470*/  IADD3 R8, P1, PT, R8, 0x10, RZ ;  /* 0x0000001008087810 */ /* 0x000fc60007f3e0ff */
[----:B------:R-:W-:Y:S01]  /*0480*/  IMAD.X R7, RZ, RZ, R7, P0 ;  /* 0x000000ffff077224 */ /* 0x000fe200000e0607 */
[----:B0-----:R-:W-:Y:S01]  /*0490*/  IADD3.X R15, PT, PT, RZ, R9, RZ, P1, !PT ;  /* 0x00000009ff0f7210 */ /* 0x001fe20000ffe4ff */
[----:B--2---:R0:W-:Y:S01]  /*04a0*/  STG.E desc[UR12][R4.64], R11 ;  /* 0x0000000b04007986 */ /* 0x0041e2000c10190c */
[----:B------:R-:W-:Y:S06]  /*04b0*/  BAR.SYNC.DEFER_BLOCKING 0x0 ;  /* 0x0000000000007b1d */ /* 0x000fec0000010000 */
[----:B------:R-:W-:Y:S05]  /*04c0*/  BRA.U UP0, `(.L_x_0) ;  /* 0xfffffffd00247547 */ /* 0x000fea000b83ffff */
[----:B------:R-:W-:Y:S05]  /*04d0*/  EXIT ;  /* 0x000000000000794d */ /* 0x000fea0003800000 */
.L_x_1:
[----:B------:R-:W-:-:S00]  /*04e0*/  BRA `(.L_x_1) ;  /* 0xfffffffc00fc7947 */ /* 0x000fc0000383ffff */
[----:B------:R-:W-:-:S00]  /*04f0*/  NOP ;  /* 0x0000000000007918 */ /* 0x000fc00000000000 */
        /* <DEDUP_REMOVED lines=8> */
.L_x_2:


//--------------------- .nv.shared.reserved.0     --------------------------
	.section	.nv.shared.reserved.0,"aw",@nobits
	.weak		__nv_reservedSMEM_offset_0_alias
	.size		__nv_reservedSMEM_offset_0_alias, 0, 64
	.other		__nv_reservedSMEM_offset_0_alias,@"STO_CUDA_RESERVED_SHARED STV_DEFAULT"
__nv_reservedSMEM_offset_0_alias:
	.zero		0
	.zero		64


//--------------------- .nv.constant0._Z14knapsackKernelPiS_S_S_ --------------------------
	.section	.nv.constant0._Z14knapsackKernelPiS_S_S_,"a",@progbits
	.sectionflags	@""
	.align	4
.nv.constant0._Z14knapsackKernelPiS_S_S_:
	.zero		928


//--------------------- SYMBOLS --------------------------

	.type		.nv.reservedSmem.offset0,@object
	.size		.nv.reservedSmem.offset0,0x4
